//
// Generated by NVIDIA NVVM Compiler
//
// Compiler Build ID: CL-36424714
// Cuda compilation tools, release 13.0, V13.0.88
// Based on NVVM 20.0.0
//

.version 9.0
.target sm_100
.address_size 64

	// .globl	_Z12APSP_kernel1Piii

.visible .entry _Z12APSP_kernel1Piii(
	.param .u64 .ptr .align 1 _Z12APSP_kernel1Piii_param_0,
	.param .u32 _Z12APSP_kernel1Piii_param_1,
	.param .u32 _Z12APSP_kernel1Piii_param_2
)
{
	.reg .pred 	%p<17>;
	.reg .b32 	%r<174>;
	.reg .b64 	%rd<104>;

	ld.param.u64 	%rd4, [_Z12APSP_kernel1Piii_param_0];
	ld.param.u32 	%r18, [_Z12APSP_kernel1Piii_param_1];
	ld.param.u32 	%r20, [_Z12APSP_kernel1Piii_param_2];
	cvta.to.global.u64 	%rd1, %rd4;
	mov.u32 	%r21, %tid.x;
	mov.u32 	%r22, %ctaid.x;
	mov.u32 	%r23, %ntid.x;
	mad.lo.s32 	%r1, %r22, %r23, %r21;
	mov.u32 	%r24, %tid.y;
	mov.u32 	%r25, %ctaid.y;
	mov.u32 	%r26, %ntid.y;
	mad.lo.s32 	%r27, %r25, %r26, %r24;
	add.s32 	%r3, %r1, 32;
	add.s32 	%r4, %r1, 64;
	add.s32 	%r5, %r1, 96;
	add.s32 	%r6, %r1, 128;
	add.s32 	%r7, %r1, 160;
	add.s32 	%r8, %r1, 192;
	add.s32 	%r9, %r1, 224;
	add.s32 	%r10, %r1, 256;
	add.s32 	%r11, %r1, 288;
	add.s32 	%r12, %r1, 320;
	add.s32 	%r13, %r1, 352;
	add.s32 	%r14, %r1, 384;
	add.s32 	%r15, %r1, 416;
	add.s32 	%r16, %r1, 448;
	add.s32 	%r17, %r1, 480;
	max.s32 	%r28, %r1, %r27;
	setp.ge.s32 	%p1, %r28, %r20;
	@%p1 bra 	$L__BB0_2;
	mul.lo.s32 	%r29, %r20, %r1;
	add.s32 	%r30, %r29, %r27;
	mul.wide.s32 	%rd5, %r30, 4;
	add.s64 	%rd6, %rd1, %rd5;
	ld.global.u32 	%r31, [%rd6];
	add.s32 	%r32, %r29, %r18;
	mul.wide.s32 	%rd7, %r32, 4;
	add.s64 	%rd8, %rd1, %rd7;
	ld.global.u32 	%r33, [%rd8];
	mad.lo.s32 	%r34, %r20, %r18, %r27;
	mul.wide.s32 	%rd9, %r34, 4;
	add.s64 	%rd10, %rd1, %rd9;
	ld.global.u32 	%r35, [%rd10];
	add.s32 	%r36, %r35, %r33;
	min.s32 	%r37, %r31, %r36;
	st.global.u32 	[%rd6], %r37;
$L__BB0_2:
	add.s32 	%r38, %r27, 32;
	max.s32 	%r39, %r3, %r38;
	setp.ge.s32 	%p2, %r39, %r20;
	mul.lo.s32 	%r40, %r20, %r18;
	cvt.u64.u32 	%rd2, %r27;
	cvt.s64.s32 	%rd11, %r40;
	add.s64 	%rd12, %rd11, %rd2;
	shl.b64 	%rd13, %rd12, 2;
	add.s64 	%rd3, %rd1, %rd13;
	@%p2 bra 	$L__BB0_4;
	mul.lo.s32 	%r41, %r20, %r3;
	cvt.s64.s32 	%rd14, %r41;
	add.s64 	%rd15, %rd14, %rd2;
	shl.b64 	%rd16, %rd15, 2;
	add.s64 	%rd17, %rd1, %rd16;
	ld.global.u32 	%r42, [%rd17+128];
	add.s32 	%r43, %r41, %r18;
	mul.wide.s32 	%rd18, %r43, 4;
	add.s64 	%rd19, %rd1, %rd18;
	ld.global.u32 	%r44, [%rd19];
	ld.global.u32 	%r45, [%rd3+128];
	add.s32 	%r46, %r45, %r44;
	min.s32 	%r47, %r42, %r46;
	st.global.u32 	[%rd17+128], %r47;
$L__BB0_4:
	add.s32 	%r48, %r27, 64;
	max.s32 	%r49, %r4, %r48;
	setp.ge.s32 	%p3, %r49, %r20;
	@%p3 bra 	$L__BB0_6;
	mul.lo.s32 	%r50, %r20, %r4;
	cvt.s64.s32 	%rd20, %r50;
	add.s64 	%rd21, %rd20, %rd2;
	shl.b64 	%rd22, %rd21, 2;
	add.s64 	%rd23, %rd1, %rd22;
	ld.global.u32 	%r51, [%rd23+256];
	add.s32 	%r52, %r50, %r18;
	mul.wide.s32 	%rd24, %r52, 4;
	add.s64 	%rd25, %rd1, %rd24;
	ld.global.u32 	%r53, [%rd25];
	ld.global.u32 	%r54, [%rd3+256];
	add.s32 	%r55, %r54, %r53;
	min.s32 	%r56, %r51, %r55;
	st.global.u32 	[%rd23+256], %r56;
$L__BB0_6:
	add.s32 	%r57, %r27, 96;
	max.s32 	%r58, %r5, %r57;
	setp.ge.s32 	%p4, %r58, %r20;
	@%p4 bra 	$L__BB0_8;
	mul.lo.s32 	%r59, %r20, %r5;
	cvt.s64.s32 	%rd26, %r59;
	add.s64 	%rd27, %rd26, %rd2;
	shl.b64 	%rd28, %rd27, 2;
	add.s64 	%rd29, %rd1, %rd28;
	ld.global.u32 	%r60, [%rd29+384];
	add.s32 	%r61, %r59, %r18;
	mul.wide.s32 	%rd30, %r61, 4;
	add.s64 	%rd31, %rd1, %rd30;
	ld.global.u32 	%r62, [%rd31];
	ld.global.u32 	%r63, [%rd3+384];
	add.s32 	%r64, %r63, %r62;
	min.s32 	%r65, %r60, %r64;
	st.global.u32 	[%rd29+384], %r65;
$L__BB0_8:
	add.s32 	%r66, %r27, 128;
	max.s32 	%r67, %r6, %r66;
	setp.ge.s32 	%p5, %r67, %r20;
	@%p5 bra 	$L__BB0_10;
	mul.lo.s32 	%r68, %r20, %r6;
	cvt.s64.s32 	%rd32, %r68;
	add.s64 	%rd33, %rd32, %rd2;
	shl.b64 	%rd34, %rd33, 2;
	add.s64 	%rd35, %rd1, %rd34;
	ld.global.u32 	%r69, [%rd35+512];
	add.s32 	%r70, %r68, %r18;
	mul.wide.s32 	%rd36, %r70, 4;
	add.s64 	%rd37, %rd1, %rd36;
	ld.global.u32 	%r71, [%rd37];
	ld.global.u32 	%r72, [%rd3+512];
	add.s32 	%r73, %r72, %r71;
	min.s32 	%r74, %r69, %r73;
	st.global.u32 	[%rd35+512], %r74;
$L__BB0_10:
	add.s32 	%r75, %r27, 160;
	max.s32 	%r76, %r7, %r75;
	setp.ge.s32 	%p6, %r76, %r20;
	@%p6 bra 	$L__BB0_12;
	mul.lo.s32 	%r77, %r20, %r7;
	cvt.s64.s32 	%rd38, %r77;
	add.s64 	%rd39, %rd38, %rd2;
	shl.b64 	%rd40, %rd39, 2;
	add.s64 	%rd41, %rd1, %rd40;
	ld.global.u32 	%r78, [%rd41+640];
	add.s32 	%r79, %r77, %r18;
	mul.wide.s32 	%rd42, %r79, 4;
	add.s64 	%rd43, %rd1, %rd42;
	ld.global.u32 	%r80, [%rd43];
	ld.global.u32 	%r81, [%rd3+640];
	add.s32 	%r82, %r81, %r80;
	min.s32 	%r83, %r78, %r82;
	st.global.u32 	[%rd41+640], %r83;
$L__BB0_12:
	add.s32 	%r84, %r27, 192;
	max.s32 	%r85, %r8, %r84;
	setp.ge.s32 	%p7, %r85, %r20;
	@%p7 bra 	$L__BB0_14;
	mul.lo.s32 	%r86, %r20, %r8;
	cvt.s64.s32 	%rd44, %r86;
	add.s64 	%rd45, %rd44, %rd2;
	shl.b64 	%rd46, %rd45, 2;
	add.s64 	%rd47, %rd1, %rd46;
	ld.global.u32 	%r87, [%rd47+768];
	add.s32 	%r88, %r86, %r18;
	mul.wide.s32 	%rd48, %r88, 4;
	add.s64 	%rd49, %rd1, %rd48;
	ld.global.u32 	%r89, [%rd49];
	ld.global.u32 	%r90, [%rd3+768];
	add.s32 	%r91, %r90, %r89;
	min.s32 	%r92, %r87, %r91;
	st.global.u32 	[%rd47+768], %r92;
$L__BB0_14:
	add.s32 	%r93, %r27, 224;
	max.s32 	%r94, %r9, %r93;
	setp.ge.s32 	%p8, %r94, %r20;
	@%p8 bra 	$L__BB0_16;
	mul.lo.s32 	%r95, %r20, %r9;
	cvt.s64.s32 	%rd50, %r95;
	add.s64 	%rd51, %rd50, %rd2;
	shl.b64 	%rd52, %rd51, 2;
	add.s64 	%rd53, %rd1, %rd52;
	ld.global.u32 	%r96, [%rd53+896];
	add.s32 	%r97, %r95, %r18;
	mul.wide.s32 	%rd54, %r97, 4;
	add.s64 	%rd55, %rd1, %rd54;
	ld.global.u32 	%r98, [%rd55];
	ld.global.u32 	%r99, [%rd3+896];
	add.s32 	%r100, %r99, %r98;
	min.s32 	%r101, %r96, %r100;
	st.global.u32 	[%rd53+896], %r101;
$L__BB0_16:
	add.s32 	%r102, %r27, 256;
	max.s32 	%r103, %r10, %r102;
	setp.ge.s32 	%p9, %r103, %r20;
	@%p9 bra 	$L__BB0_18;
	mul.lo.s32 	%r104, %r20, %r10;
	cvt.s64.s32 	%rd56, %r104;
	add.s64 	%rd57, %rd56, %rd2;
	shl.b64 	%rd58, %rd57, 2;
	add.s64 	%rd59, %rd1, %rd58;
	ld.global.u32 	%r105, [%rd59+1024];
	add.s32 	%r106, %r104, %r18;
	mul.wide.s32 	%rd60, %r106, 4;
	add.s64 	%rd61, %rd1, %rd60;
	ld.global.u32 	%r107, [%rd61];
	ld.global.u32 	%r108, [%rd3+1024];
	add.s32 	%r109, %r108, %r107;
	min.s32 	%r110, %r105, %r109;
	st.global.u32 	[%rd59+1024], %r110;
$L__BB0_18:
	add.s32 	%r111, %r27, 288;
	max.s32 	%r112, %r11, %r111;
	setp.ge.s32 	%p10, %r112, %r20;
	@%p10 bra 	$L__BB0_20;
	mul.lo.s32 	%r113, %r20, %r11;
	cvt.s64.s32 	%rd62, %r113;
	add.s64 	%rd63, %rd62, %rd2;
	shl.b64 	%rd64, %rd63, 2;
	add.s64 	%rd65, %rd1, %rd64;
	ld.global.u32 	%r114, [%rd65+1152];
	add.s32 	%r115, %r113, %r18;
	mul.wide.s32 	%rd66, %r115, 4;
	add.s64 	%rd67, %rd1, %rd66;
	ld.global.u32 	%r116, [%rd67];
	ld.global.u32 	%r117, [%rd3+1152];
	add.s32 	%r118, %r117, %r116;
	min.s32 	%r119, %r114, %r118;
	st.global.u32 	[%rd65+1152], %r119;
$L__BB0_20:
	add.s32 	%r120, %r27, 320;
	max.s32 	%r121, %r12, %r120;
	setp.ge.s32 	%p11, %r121, %r20;
	@%p11 bra 	$L__BB0_22;
	mul.lo.s32 	%r122, %r20, %r12;
	cvt.s64.s32 	%rd68, %r122;
	add.s64 	%rd69, %rd68, %rd2;
	shl.b64 	%rd70, %rd69, 2;
	add.s64 	%rd71, %rd1, %rd70;
	ld.global.u32 	%r123, [%rd71+1280];
	add.s32 	%r124, %r122, %r18;
	mul.wide.s32 	%rd72, %r124, 4;
	add.s64 	%rd73, %rd1, %rd72;
	ld.global.u32 	%r125, [%rd73];
	ld.global.u32 	%r126, [%rd3+1280];
	add.s32 	%r127, %r126, %r125;
	min.s32 	%r128, %r123, %r127;
	st.global.u32 	[%rd71+1280], %r128;
$L__BB0_22:
	add.s32 	%r129, %r27, 352;
	max.s32 	%r130, %r13, %r129;
	setp.ge.s32 	%p12, %r130, %r20;
	@%p12 bra 	$L__BB0_24;
	mul.lo.s32 	%r131, %r20, %r13;
	cvt.s64.s32 	%rd74, %r131;
	add.s64 	%rd75, %rd74, %rd2;
	shl.b64 	%rd76, %rd75, 2;
	add.s64 	%rd77, %rd1, %rd76;
	ld.global.u32 	%r132, [%rd77+1408];
	add.s32 	%r133, %r131, %r18;
	mul.wide.s32 	%rd78, %r133, 4;
	add.s64 	%rd79, %rd1, %rd78;
	ld.global.u32 	%r134, [%rd79];
	ld.global.u32 	%r135, [%rd3+1408];
	add.s32 	%r136, %r135, %r134;
	min.s32 	%r137, %r132, %r136;
	st.global.u32 	[%rd77+1408], %r137;
$L__BB0_24:
	add.s32 	%r138, %r27, 384;
	max.s32 	%r139, %r14, %r138;
	setp.ge.s32 	%p13, %r139, %r20;
	@%p13 bra 	$L__BB0_26;
	mul.lo.s32 	%r140, %r20, %r14;
	cvt.s64.s32 	%rd80, %r140;
	add.s64 	%rd81, %rd80, %rd2;
	shl.b64 	%rd82, %rd81, 2;
	add.s64 	%rd83, %rd1, %rd82;
	ld.global.u32 	%r141, [%rd83+1536];
	add.s32 	%r142, %r140, %r18;
	mul.wide.s32 	%rd84, %r142, 4;
	add.s64 	%rd85, %rd1, %rd84;
	ld.global.u32 	%r143, [%rd85];
	ld.global.u32 	%r144, [%rd3+1536];
	add.s32 	%r145, %r144, %r143;
	min.s32 	%r146, %r141, %r145;
	st.global.u32 	[%rd83+1536], %r146;
$L__BB0_26:
	add.s32 	%r147, %r27, 416;
	max.s32 	%r148, %r15, %r147;
	setp.ge.s32 	%p14, %r148, %r20;
	@%p14 bra 	$L__BB0_28;
	mul.lo.s32 	%r149, %r20, %r15;
	cvt.s64.s32 	%rd86, %r149;
	add.s64 	%rd87, %rd86, %rd2;
	shl.b64 	%rd88, %rd87, 2;
	add.s64 	%rd89, %rd1, %rd88;
	ld.global.u32 	%r150, [%rd89+1664];
	add.s32 	%r151, %r149, %r18;
	mul.wide.s32 	%rd90, %r151, 4;
	add.s64 	%rd91, %rd1, %rd90;
	ld.global.u32 	%r152, [%rd91];
	ld.global.u32 	%r153, [%rd3+1664];
	add.s32 	%r154, %r153, %r152;
	min.s32 	%r155, %r150, %r154;
	st.global.u32 	[%rd89+1664], %r155;
$L__BB0_28:
	add.s32 	%r156, %r27, 448;
	max.s32 	%r157, %r16, %r156;
	setp.ge.s32 	%p15, %r157, %r20;
	@%p15 bra 	$L__BB0_30;
	mul.lo.s32 	%r158, %r20, %r16;
	cvt.s64.s32 	%rd92, %r158;
	add.s64 	%rd93, %rd92, %rd2;
	shl.b64 	%rd94, %rd93, 2;
	add.s64 	%rd95, %rd1, %rd94;
	ld.global.u32 	%r159, [%rd95+1792];
	add.s32 	%r160, %r158, %r18;
	mul.wide.s32 	%rd96, %r160, 4;
	add.s64 	%rd97, %rd1, %rd96;
	ld.global.u32 	%r161, [%rd97];
	ld.global.u32 	%r162, [%rd3+1792];
	add.s32 	%r163, %r162, %r161;
	min.s32 	%r164, %r159, %r163;
	st.global.u32 	[%rd95+1792], %r164;
$L__BB0_30:
	add.s32 	%r165, %r27, 480;
	max.s32 	%r166, %r17, %r165;
	setp.ge.s32 	%p16, %r166, %r20;
	@%p16 bra 	$L__BB0_32;
	mul.lo.s32 	%r167, %r20, %r17;
	cvt.s64.s32 	%rd98, %r167;
	add.s64 	%rd99, %rd98, %rd2;
	shl.b64 	%rd100, %rd99, 2;
	add.s64 	%rd101, %rd1, %rd100;
	ld.global.u32 	%r168, [%rd101+1920];
	add.s32 	%r169, %r167, %r18;
	mul.wide.s32 	%rd102, %r169, 4;
	add.s64 	%rd103, %rd1, %rd102;
	ld.global.u32 	%r170, [%rd103];
	ld.global.u32 	%r171, [%rd3+1920];
	add.s32 	%r172, %r171, %r170;
	min.s32 	%r173, %r168, %r172;
	st.global.u32 	[%rd101+1920], %r173;
$L__BB0_32:
	ret;

}


// ===== COMPILED SASS (sm_100) =====

	.target	sm_100

	.elftype	@"ET_EXEC"


//--------------------- .note.nv.tkinfo           --------------------------
	.section	.note.nv.tkinfo,"",@"SHT_NOTE"
	.sectionflags	@"SHF_NOTE_NV_TKINFO"
	.tkinfo
        /*0018*/ 	.word	0x00000002
        /*0030*/ 	.string	""
        /*0030*/ 	.string	"ptxas"
        /*0030*/ 	.string	"Cuda compilation tools, release 13.0, V13.0.88"
        /*0030*/ 	.string	"Build cuda_13.0.r13.0/compiler.36424714_0"
        /*0030*/ 	.string	"-arch sm_100 -m 64 "



//--------------------- .note.nv.cuinfo           --------------------------
	.section	.note.nv.cuinfo,"",@"SHT_NOTE"
	.sectionflags	@"SHF_NOTE_NV_CUINFO"
        /*0018*/ 	.short	0x0002
        /*001a*/ 	.short	0x0064
        /*001c*/ 	.short	0x0082
	.zero		2


//--------------------- .nv.info                  --------------------------
	.section	.nv.info,"",@"SHT_CUDA_INFO"
	.align	4


	//----- nvinfo : EIATTR_REGCOUNT
	.align		4
        /*0000*/ 	.byte	0x04, 0x2f
        /*0002*/ 	.short	(.L_1 - .L_0)
	.align		4
.L_0:
        /*0004*/ 	.word	index@(_Z12APSP_kernel1Piii)
        /*0008*/ 	.word	0x00000018


	//----- nvinfo : EIATTR_FRAME_SIZE
	.align		4
.L_1:
        /*000c*/ 	.byte	0x04, 0x11
        /*000e*/ 	.short	(.L_3 - .L_2)
	.align		4
.L_2:
        /*0010*/ 	.word	index@(_Z12APSP_kernel1Piii)
        /*0014*/ 	.word	0x00000000


	//----- nvinfo : EIATTR_MIN_STACK_SIZE
	.align		4
.L_3:
        /*0018*/ 	.byte	0x04, 0x12
        /*001a*/ 	.short	(.L_5 - .L_4)
	.align		4
.L_4:
        /*001c*/ 	.word	index@(_Z12APSP_kernel1Piii)
        /*0020*/ 	.word	0x00000000
.L_5:


//--------------------- .nv.compat                --------------------------
	.section	.nv.compat,"",@"SHT_CUDA_COMPAT_INFO"
	.align	4
        /*0000*/ 	.byte	0x02, 0x09, 0x00, 0x00, 0x02, 0x02, 0x01, 0x00, 0x02, 0x05, 0x05, 0x00, 0x03, 0x07, 0x01, 0x01
        /*0010*/ 	.byte	0x02, 0x03, 0x00, 0x00, 0x02, 0x06, 0x01, 0x00, 0x04, 0x0b, 0x08, 0x00, 0x09, 0x00, 0x00, 0x00
        /*0020*/ 	.byte	0x00, 0x00, 0x00, 0x00


//--------------------- .nv.info._Z12APSP_kernel1Piii --------------------------
	.section	.nv.info._Z12APSP_kernel1Piii,"",@"SHT_CUDA_INFO"
	.sectionflags	@""
	.align	4


	//----- nvinfo : EIATTR_CUDA_API_VERSION
	.align		4
        /*0000*/ 	.byte	0x04, 0x37
        /*0002*/ 	.short	(.L_7 - .L_6)
.L_6:
        /*0004*/ 	.word	0x00000082


	//----- nvinfo : EIATTR_KPARAM_INFO
	.align		4
.L_7:
        /*0008*/ 	.byte	0x04, 0x17
        /*000a*/ 	.short	(.L_9 - .L_8)
.L_8:
        /*000c*/ 	.word	0x00000000
        /*0010*/ 	.short	0x0002
        /*0012*/ 	.short	0x000c
        /*0014*/ 	.byte	0x00, 0xf0, 0x11, 0x00


	//----- nvinfo : EIATTR_KPARAM_INFO
	.align		4
.L_9:
        /*0018*/ 	.byte	0x04, 0x17
        /*001a*/ 	.short	(.L_11 - .L_10)
.L_10:
        /*001c*/ 	.word	0x00000000
        /*0020*/ 	.short	0x0001
        /*0022*/ 	.short	0x0008
        /*0024*/ 	.byte	0x00, 0xf0, 0x11, 0x00


	//----- nvinfo : EIATTR_KPARAM_INFO
	.align		4
.L_11:
        /*0028*/ 	.byte	0x04, 0x17
        /*002a*/ 	.short	(.L_13 - .L_12)
.L_12:
        /*002c*/ 	.word	0x00000000
        /*0030*/ 	.short	0x0000
        /*0032*/ 	.short	0x0000
        /*0034*/ 	.byte	0x00, 0xf5, 0x21, 0x00


	//----- nvinfo : EIATTR_SPARSE_MMA_MASK
	.align		4
.L_13:
        /*0038*/ 	.byte	0x03, 0x50
        /*003a*/ 	.short	0x0000


	//----- nvinfo : EIATTR_MAXREG_COUNT
	.align		4
        /*003c*/ 	.byte	0x03, 0x1b
        /*003e*/ 	.short	0x00ff


	//----- nvinfo : EIATTR_MERCURY_ISA_VERSION
	.align		4
        /*0040*/ 	.byte	0x03, 0x5f
        /*0042*/ 	.short	0x0101


	//----- nvinfo : EIATTR_VRC_CTA_INIT_COUNT
	.align		4
        /*0044*/ 	.byte	0x02, 0x4a
	.zero		1
	.zero		1


	//----- nvinfo : EIATTR_EXIT_INSTR_OFFSETS
	.align		4
        /*0048*/ 	.byte	0x04, 0x1c
        /*004a*/ 	.short	(.L_15 - .L_14)


	//   ....[0]....
.L_14:
        /*004c*/ 	.word	0x00001060


	//   ....[1]....
        /*0050*/ 	.word	0x00001140


	//----- nvinfo : EIATTR_CRS_STACK_SIZE
	.align		4
.L_15:
        /*0054*/ 	.byte	0x04, 0x1e
        /*0056*/ 	.short	(.L_17 - .L_16)
.L_16:
        /*0058*/ 	.word	0x00000000


	//----- nvinfo : EIATTR_CBANK_PARAM_SIZE
	.align		4
.L_17:
        /*005c*/ 	.byte	0x03, 0x19
        /*005e*/ 	.short	0x0010


	//----- nvinfo : EIATTR_PARAM_CBANK
	.align		4
        /*0060*/ 	.byte	0x04, 0x0a
        /*0062*/ 	.short	(.L_19 - .L_18)
	.align		4
.L_18:
        /*0064*/ 	.word	index@(.nv.constant0._Z12APSP_kernel1Piii)
        /*0068*/ 	.short	0x0380
        /*006a*/ 	.short	0x0010


	//----- nvinfo : EIATTR_SW_WAR
	.align		4
.L_19:
        /*006c*/ 	.byte	0x04, 0x36
        /*006e*/ 	.short	(.L_21 - .L_20)
.L_20:
        /*0070*/ 	.word	0x00000008
.L_21:


//--------------------- .nv.callgraph             --------------------------
	.section	.nv.callgraph,"",@"SHT_CUDA_CALLGRAPH"
	.align	4
	.sectionentsize	8
	.align		4
        /*0000*/ 	.word	0x00000000
	.align		4
        /*0004*/ 	.word	0xffffffff
	.align		4
        /*0008*/ 	.word	0x00000000
	.align		4
        /*000c*/ 	.word	0xfffffffe
	.align		4
        /*0010*/ 	.word	0x00000000
	.align		4
        /*0014*/ 	.word	0xfffffffd
	.align		4
        /*0018*/ 	.word	0x00000000
	.align		4
        /*001c*/ 	.word	0xfffffffc


//--------------------- .text._Z12APSP_kernel1Piii --------------------------
	.section	.text._Z12APSP_kernel1Piii,"ax",@progbits
	.align	128
        .global         _Z12APSP_kernel1Piii
        .type           _Z12APSP_kernel1Piii,@function
        .size           _Z12APSP_kernel1Piii,(.L_x_3 - _Z12APSP_kernel1Piii)
        .other          _Z12APSP_kernel1Piii,@"STO_CUDA_ENTRY STV_DEFAULT"
_Z12APSP_kernel1Piii:
.text._Z12APSP_kernel1Piii:
[----:B------:R-:W-:Y:S01]  /*0000*/  LDC R1, c[0x0][0x37c] ;  /* 0x0000df00ff017b82 */ /* 0x000fe20000000800 */
[----:B------:R-:W0:Y:S07]  /*0010*/  S2R R7, SR_TID.X ;  /* 0x0000000000077919 */ /* 0x000e2e0000002100 */
[----:B------:R-:W0:Y:S01]  /*0020*/  S2UR UR4, SR_CTAID.X ;  /* 0x00000000000479c3 */ /* 0x000e220000002500 */
[----:B------:R-:W1:Y:S01]  /*0030*/  LDCU UR6, c[0x0][0x38c] ;  /* 0x00007180ff0677ac */ /* 0x000e620008000800 */
[----:B------:R-:W2:Y:S01]  /*0040*/  S2R R2, SR_TID.Y ;  /* 0x0000000000027919 */ /* 0x000ea20000002200 */
[----:B------:R-:W3:Y:S05]  /*0050*/  LDCU.64 UR8, c[0x0][0x380] ;  /* 0x00007000ff0877ac */ /* 0x000eea0008000a00 */
[----:B------:R-:W0:Y:S08]  /*0060*/  LDC R0, c[0x0][0x360] ;  /* 0x0000d800ff007b82 */ /* 0x000e300000000800 */
[----:B------:R-:W2:Y:S08]  /*0070*/  S2UR UR5, SR_CTAID.Y ;  /* 0x00000000000579c3 */ /* 0x000eb00000002600 */
[----:B------:R-:W2:Y:S01]  /*0080*/  LDC R3, c[0x0][0x364] ;  /* 0x0000d900ff037b82 */ /* 0x000ea20000000800 */
[----:B0-----:R-:W-:-:S07]  /*0090*/  IMAD R7, R0, UR4, R7 ;  /* 0x0000000400077c24 */ /* 0x001fce000f8e0207 */
[----:B------:R-:W0:Y:S01]  /*00a0*/  LDC R5, c[0x0][0x388] ;  /* 0x0000e200ff057b82 */ /* 0x000e220000000800 */
[----:B--2---:R-:W-:Y:S01]  /*00b0*/  IMAD R0, R3, UR5, R2 ;  /* 0x0000000503007c24 */ /* 0x004fe2000f8e0202 */
[----:B------:R-:W2:Y:S04]  /*00c0*/  LDCU.64 UR4, c[0x0][0x358] ;  /* 0x00006b00ff0477ac */ /* 0x000ea80008000a00 */
[----:B------:R-:W-:-:S04]  /*00d0*/  VIMNMX R2, PT, PT, R7, R0, !PT ;  /* 0x0000000007027248 */ /* 0x000fc80007fe0100 */
[----:B-1----:R-:W-:-:S13]  /*00e0*/  ISETP.GE.AND P1, PT, R2, UR6, PT ;  /* 0x0000000602007c0c */ /* 0x002fda000bf26270 */
[----:B------:R-:W1:Y:S01]  /*00f0*/  @!P1 LDC.64 R10, c[0x0][0x380] ;  /* 0x0000e000ff0a9b82 */ /* 0x000e620000000a00 */
[----:B0-----:R-:W-:Y:S02]  /*0100*/  @!P1 IMAD R3, R7, UR6, R5 ;  /* 0x0000000607039c24 */ /* 0x001fe4000f8e0205 */
[--C-:B------:R-:W-:Y:S02]  /*0110*/  @!P1 IMAD R9, R5, UR6, R0.reuse ;  /* 0x0000000605099c24 */ /* 0x100fe4000f8e0200 */
[----:B------:R-:W-:Y:S02]  /*0120*/  @!P1 IMAD R13, R7, UR6, R0 ;  /* 0x00000006070d9c24 */ /* 0x000fe4000f8e0200 */
[----:B-1----:R-:W-:-:S04]  /*0130*/  @!P1 IMAD.WIDE R2, R3, 0x4, R10 ;  /* 0x0000000403029825 */ /* 0x002fc800078e020a */
[--C-:B------:R-:W-:Y:S02]  /*0140*/  @!P1 IMAD.WIDE R8, R9, 0x4, R10.reuse ;  /* 0x0000000409089825 */ /* 0x100fe400078e020a */
[----:B--2---:R3:W2:Y:S02]  /*0150*/  @!P1 LDG.E R3, desc[UR4][R2.64] ;  /* 0x0000000402039981 */ /* 0x0046a4000c1e1900 */
[----:B------:R-:W-:Y:S02]  /*0160*/  @!P1 IMAD.WIDE R10, R13, 0x4, R10 ;  /* 0x000000040d0a9825 */ /* 0x000fe400078e020a */
[----:B------:R0:W2:Y:S04]  /*0170*/  @!P1 LDG.E R9, desc[UR4][R8.64] ;  /* 0x0000000408099981 */ /* 0x0000a8000c1e1900 */
[----:B------:R-:W2:Y:S01]  /*0180*/  @!P1 LDG.E R4, desc[UR4][R10.64] ;  /* 0x000000040a049981 */ /* 0x000ea2000c1e1900 */
[----:B------:R-:W-:-:S05]  /*0190*/  VIADD R15, R7, 0x20 ;  /* 0x00000020070f7836 */ /* 0x000fca0000000000 */
[----:B------:R-:W-:-:S04]  /*01a0*/  VIADDMNMX R6, R0, 0x20, R15, !PT ;  /* 0x0000002000067846 */ /* 0x000fc8000780010f */
[----:B------:R-:W-:Y:S01]  /*01b0*/  ISETP.GE.AND P0, PT, R6, UR6, PT ;  /* 0x0000000606007c0c */ /* 0x000fe2000bf06270 */
[----:B------:R-:W-:-:S12]  /*01c0*/  IMAD R17, R5, UR6, RZ ;  /* 0x0000000605117c24 */ /* 0x000fd8000f8e02ff */
[----:B------:R-:W1:Y:S01]  /*01d0*/  @!P0 LDC.64 R12, c[0x0][0x380] ;  /* 0x0000e000ff0c8b82 */ /* 0x000e620000000a00 */
[----:B------:R-:W-:Y:S01]  /*01e0*/  @!P0 IMAD R15, R15, UR6, RZ ;  /* 0x000000060f0f8c24 */ /* 0x000fe2000f8e02ff */
[----:B------:R-:W-:-:S04]  /*01f0*/  IADD3 R14, P3, PT, R0, R17, RZ ;  /* 0x00000011000e7210 */ /* 0x000fc80007f7e0ff */
[----:B------:R-:W-:Y:S02]  /*0200*/  @!P0 IADD3 R6, P2, PT, R0, R15, RZ ;  /* 0x0000000f00068210 */ /* 0x000fe40007f5e0ff */
[----:B------:R-:W-:Y:S01]  /*0210*/  LEA.HI.X.SX32 R21, R17, RZ, 0x1, P3 ;  /* 0x000000ff11157211 */ /* 0x000fe200018f0eff */
[C---:B------:R-:W-:Y:S01]  /*0220*/  @!P0 IMAD.IADD R17, R15.reuse, 0x1, R5 ;  /* 0x000000010f118824 */ /* 0x040fe200078e0205 */
[----:B------:R-:W-:Y:S02]  /*0230*/  @!P0 LEA.HI.X.SX32 R15, R15, RZ, 0x1, P2 ;  /* 0x000000ff0f0f8211 */ /* 0x000fe400010f0eff */
[----:B---3--:R-:W-:Y:S02]  /*0240*/  LEA R2, P3, R14, UR8, 0x2 ;  /* 0x000000080e027c11 */ /* 0x008fe4000f8610ff */
[----:B0-----:R-:W-:Y:S02]  /*0250*/  @!P0 LEA R8, P2, R6, UR8, 0x2 ;  /* 0x0000000806088c11 */ /* 0x001fe4000f8410ff */
[----:B--2---:R-:W-:-:S02]  /*0260*/  @!P1 VIADDMNMX R19, R9, R3, R4, PT ;  /* 0x0000000309139246 */ /* 0x004fc40003800104 */
[----:B------:R-:W-:Y:S02]  /*0270*/  LEA.HI.X R3, R14, UR9, R21, 0x2, P3 ;  /* 0x000000090e037c11 */ /* 0x000fe400098f1415 */
[----:B------:R-:W-:Y:S01]  /*0280*/  @!P0 LEA.HI.X R9, R6, UR9, R15, 0x2, P2 ;  /* 0x0000000906098c11 */ /* 0x000fe200090f140f */
[----:B-1----:R-:W-:Y:S01]  /*0290*/  @!P0 IMAD.WIDE R14, R17, 0x4, R12 ;  /* 0x00000004110e8825 */ /* 0x002fe200078e020c */
[----:B------:R0:W-:Y:S04]  /*02a0*/  @!P1 STG.E desc[UR4][R10.64], R19 ;  /* 0x000000130a009986 */ /* 0x0001e8000c101904 */
[----:B------:R-:W2:Y:S04]  /*02b0*/  @!P0 LDG.E R4, desc[UR4][R8.64+0x80] ;  /* 0x0000800408048981 */ /* 0x000ea8000c1e1900 */
[----:B------:R-:W2:Y:S04]  /*02c0*/  @!P0 LDG.E R15, desc[UR4][R14.64] ;  /* 0x000000040e0f8981 */ /* 0x000ea8000c1e1900 */
[----:B------:R-:W2:Y:S01]  /*02d0*/  @!P0 LDG.E R6, desc[UR4][R2.64+0x80] ;  /* 0x0000800402068981 */ /* 0x000ea2000c1e1900 */
[----:B------:R-:W-:-:S05]  /*02e0*/  VIADD R17, R7, 0x40 ;  /* 0x0000004007117836 */ /* 0x000fca0000000000 */
[----:B------:R-:W-:-:S04]  /*02f0*/  VIADDMNMX R12, R0, 0x40, R17, !PT ;  /* 0x00000040000c7846 */ /* 0x000fc80007800111 */
[----:B------:R-:W-:-:S13]  /*0300*/  ISETP.GE.AND P1, PT, R12, UR6, PT ;  /* 0x000000060c007c0c */ /* 0x000fda000bf26270 */
[----:B------:R-:W1:Y:S01]  /*0310*/  @!P1 LDC.64 R12, c[0x0][0x380] ;  /* 0x0000e000ff0c9b82 */ /* 0x000e620000000a00 */
[----:B------:R-:W-:-:S05]  /*0320*/  @!P1 IMAD R17, R17, UR6, RZ ;  /* 0x0000000611119c24 */ /* 0x000fca000f8e02ff */
[----:B------:R-:W-:-:S04]  /*0330*/  @!P1 IADD3 R16, P2, PT, R0, R17, RZ ;  /* 0x0000001100109210 */ /* 0x000fc80007f5e0ff */
[C---:B------:R-:W-:Y:S01]  /*0340*/  @!P1 LEA.HI.X.SX32 R21, R17.reuse, RZ, 0x1, P2 ;  /* 0x000000ff11159211 */ /* 0x040fe200010f0eff */
[----:B------:R-:W-:Y:S01]  /*0350*/  @!P1 IMAD.IADD R17, R17, 0x1, R5 ;  /* 0x0000000111119824 */ /* 0x000fe200078e0205 */
[----:B0-----:R-:W-:-:S04]  /*0360*/  @!P1 LEA R10, P2, R16, UR8, 0x2 ;  /* 0x00000008100a9c11 */ /* 0x001fc8000f8410ff */
[----:B------:R-:W-:Y:S02]  /*0370*/  @!P1 LEA.HI.X R11, R16, UR9, R21, 0x2, P2 ;  /* 0x00000009100b9c11 */ /* 0x000fe400090f1415 */
[----:B--2---:R-:W-:Y:S01]  /*0380*/  @!P0 VIADDMNMX R19, R6, R15, R4, PT ;  /* 0x0000000f06138246 */ /* 0x004fe20003800104 */
[----:B-1----:R-:W-:-:S04]  /*0390*/  @!P1 IMAD.WIDE R14, R17, 0x4, R12 ;  /* 0x00000004110e9825 */ /* 0x002fc800078e020c */
        /* <DEDUP_REMOVED lines=169> */
[----:B------:R-:W-:Y:S01]  /*0e30*/  @!P0 IADD3 R16, P2, PT, R0, R17, RZ ;  /* 0x0000001100108210 */ /* 0x000fe20007f5e0ff */
[----:B0-----:R-:W-:-:S03]  /*0e40*/  @!P0 IMAD.IADD R19, R17, 0x1, R5 ;  /* 0x0000000111138824 */ /* 0x001fc600078e0205 */
[----:B------:R-:W-:Y:S02]  /*0e50*/  @!P0 LEA.HI.X.SX32 R21, R17, RZ, 0x1, P2 ;  /* 0x000000ff11158211 */ /* 0x000fe400010f0eff */
[----:B------:R-:W-:-:S04]  /*0e60*/  @!P0 LEA R8, P2, R16, UR8, 0x2 ;  /* 0x0000000810088c11 */ /* 0x000fc8000f8410ff */
[----:B------:R-:W-:Y:S01]  /*0e70*/  @!P0 LEA.HI.X R9, R16, UR9, R21, 0x2, P2 ;  /* 0x0000000910098c11 */ /* 0x000fe200090f1415 */
[----:B-1----:R-:W-:Y:S01]  /*0e80*/  @!P0 IMAD.WIDE R12, R19, 0x4, R12 ;  /* 0x00000004130c8825 */ /* 0x002fe200078e020c */
[----:B--2---:R-:W-:-:S05]  /*0e90*/  @!P1 VIADDMNMX R17, R6, R15, R4, PT ;  /* 0x0000000f06119246 */ /* 0x004fca0003800104 */
[----:B------:R0:W-:Y:S04]  /*0ea0*/  @!P1 STG.E desc[UR4][R10.64+0x600], R17 ;  /* 0x000600110a009986 */ /* 0x0001e8000c101904 */
[----:B------:R-:W2:Y:S04]  /*0eb0*/  @!P0 LDG.E R13, desc[UR4][R12.64] ;  /* 0x000000040c0d8981 */ /* 0x000ea8000c1e1900 */
[----:B------:R-:W2:Y:S04]  /*0ec0*/  @!P0 LDG.E R4, desc[UR4][R8.64+0x680] ;  /* 0x0006800408048981 */ /* 0x000ea8000c1e1900 */
[----:B------:R-:W2:Y:S01]  /*0ed0*/  @!P0 LDG.E R6, desc[UR4][R2.64+0x680] ;  /* 0x0006800402068981 */ /* 0x000ea2000c1e1900 */
[----:B------:R-:W-:-:S05]  /*0ee0*/  VIADD R15, R7, 0x1c0 ;  /* 0x000001c0070f7836 */ /* 0x000fca0000000000 */
[----:B------:R-:W-:-:S04]  /*0ef0*/  VIADDMNMX R14, R0, 0x1c0, R15, !PT ;  /* 0x000001c0000e7846 */ /* 0x000fc8000780010f */
[----:B------:R-:W-:Y:S01]  /*0f00*/  ISETP.GE.AND P2, PT, R14, UR6, PT ;  /* 0x000000060e007c0c */ /* 0x000fe2000bf46270 */
[----:B------:R-:W-:Y:S01]  /*0f10*/  VIADD R7, R7, 0x1e0 ;  /* 0x000001e007077836 */ /* 0x000fe20000000000 */
[----:B------:R-:W-:Y:S04]  /*0f20*/  BSSY.RECONVERGENT B0, `(.L_x_0) ;  /* 0x0000013000007945 */ /* 0x000fe80003800200 */
[----:B------:R-:W-:-:S04]  /*0f30*/  VIADDMNMX R16, R0, 0x1e0, R7, !PT ;  /* 0x000001e000107846 */ /* 0x000fc80007800107 */
[----:B------:R-:W-:Y:S02]  /*0f40*/  ISETP.GE.AND P1, PT, R16, UR6, PT ;  /* 0x0000000610007c0c */ /* 0x000fe4000bf26270 */
[----:B--2---:R-:W-:-:S05]  /*0f50*/  @!P0 VIADDMNMX R19, R6, R13, R4, PT ;  /* 0x0000000d06138246 */ /* 0x004fca0003800104 */
[----:B------:R0:W-:Y:S01]  /*0f60*/  @!P0 STG.E desc[UR4][R8.64+0x680], R19 ;  /* 0x0006801308008986 */ /* 0x0001e2000c101904 */
[----:B------:R-:W-:Y:S05]  /*0f70*/  @P2 BRA `(.L_x_1) ;  /* 0x0000000000342947 */ /* 0x000fea0003800000 */
[----:B0-----:R-:W0:Y:S01]  /*0f80*/  LDC.64 R10, c[0x0][0x380] ;  /* 0x0000e000ff0a7b82 */ /* 0x001e220000000a00 */
[----:B------:R-:W-:Y:S01]  /*0f90*/  IMAD R15, R15, UR6, RZ ;  /* 0x000000060f0f7c24 */ /* 0x000fe2000f8e02ff */
[----:B------:R-:W2:Y:S03]  /*0fa0*/  LDG.E R6, desc[UR4][R2.64+0x700] ;  /* 0x0007000402067981 */ /* 0x000ea6000c1e1900 */
[----:B------:R-:W-:Y:S01]  /*0fb0*/  IMAD.IADD R9, R15, 0x1, R5 ;  /* 0x000000010f097824 */ /* 0x000fe200078e0205 */
[----:B------:R-:W-:-:S04]  /*0fc0*/  IADD3 R4, P0, PT, R0, R15, RZ ;  /* 0x0000000f00047210 */ /* 0x000fc80007f1e0ff */
[----:B------:R-:W-:Y:S02]  /*0fd0*/  LEA.HI.X.SX32 R15, R15, RZ, 0x1, P0 ;  /* 0x000000ff0f0f7211 */ /* 0x000fe400000f0eff */
[----:B------:R-:W-:Y:S01]  /*0fe0*/  LEA R8, P0, R4, UR8, 0x2 ;  /* 0x0000000804087c11 */ /* 0x000fe2000f8010ff */
[----:B0-----:R-:W-:-:S03]  /*0ff0*/  IMAD.WIDE R10, R9, 0x4, R10 ;  /* 0x00000004090a7825 */ /* 0x001fc600078e020a */
[----:B------:R-:W-:-:S03]  /*1000*/  LEA.HI.X R9, R4, UR9, R15, 0x2, P0 ;  /* 0x0000000904097c11 */ /* 0x000fc600080f140f */
[----:B------:R-:W2:Y:S04]  /*1010*/  LDG.E R11, desc[UR4][R10.64] ;  /* 0x000000040a0b7981 */ /* 0x000ea8000c1e1900 */
[----:B------:R-:W2:Y:S02]  /*1020*/  LDG.E R4, desc[UR4][R8.64+0x700] ;  /* 0x0007000408047981 */ /* 0x000ea4000c1e1900 */
[----:B--2---:R-:W-:-:S05]  /*1030*/  VIADDMNMX R13, R6, R11, R4, PT ;  /* 0x0000000b060d7246 */ /* 0x004fca0003800104 */
[----:B------:R1:W-:Y:S02]  /*1040*/  STG.E desc[UR4][R8.64+0x700], R13 ;  /* 0x0007000d08007986 */ /* 0x0003e4000c101904 */
.L_x_1:
[----:B------:R-:W-:Y:S05]  /*1050*/  BSYNC.RECONVERGENT B0 ;  /* 0x0000000000007941 */ /* 0x000fea0003800200 */
.L_x_0:
[----:B------:R-:W-:Y:S05]  /*1060*/  @P1 EXIT ;  /* 0x000000000000194d */ /* 0x000fea0003800000 */
[----:B01----:R-:W0:Y:S01]  /*1070*/  LDC.64 R8, c[0x0][0x380] ;  /* 0x0000e000ff087b82 */ /* 0x003e220000000a00 */
        /* <DEDUP_REMOVED lines=11> */
[----:B------:R-:W-:Y:S01]  /*1130*/  STG.E desc[UR4][R4.64+0x780], R9 ;  /* 0x0007800904007986 */ /* 0x000fe2000c101904 */
[----:B------:R-:W-:Y:S05]  /*1140*/  EXIT ;  /* 0x000000000000794d */ /* 0x000fea0003800000 */
.L_x_2:
[----:B------:R-:W-:-:S00]  /*1150*/  BRA `(.L_x_2) ;  /* 0xfffffffc00fc7947 */ /* 0x000fc0000383ffff */
[----:B------:R-:W-:-:S00]  /*1160*/  NOP ;  /* 0x0000000000007918 */ /* 0x000fc00000000000 */
        /* <DEDUP_REMOVED lines=9> */
.L_x_3:


//--------------------- .nv.shared.reserved.0     --------------------------
	.section	.nv.shared.reserved.0,"aw",@nobits
	.weak		__nv_reservedSMEM_offset_0_alias
	.size		__nv_reservedSMEM_offset_0_alias, 0, 64
	.other		__nv_reservedSMEM_offset_0_alias,@"STO_CUDA_RESERVED_SHARED STV_DEFAULT"
__nv_reservedSMEM_offset_0_alias:
	.zero		0
	.zero		64


//--------------------- .nv.constant0._Z12APSP_kernel1Piii --------------------------
	.section	.nv.constant0._Z12APSP_kernel1Piii,"a",@progbits
	.sectionflags	@""
	.align	4
.nv.constant0._Z12APSP_kernel1Piii:
	.zero		912


//--------------------- SYMBOLS --------------------------

	.type		.nv.reservedSmem.offset0,@object
	.size		.nv.reservedSmem.offset0,0x4
